	.headerflags	@"EF_CUDA_TEXMODE_UNIFIED EF_CUDA_64BIT_ADDRESS EF_CUDA_ACCELERATORS EF_CUDA_SM90 EF_CUDA_VIRTUAL_SM(EF_CUDA_SM90)"
	.elftype	@"ET_EXEC"


//--------------------- .nv.info                  --------------------------
	.section	.nv.info,"",@"SHT_CUDA_INFO"
	.align	4


	//----- nvinfo : EIATTR_REGCOUNT
	.align		4
        /*0000*/ 	.byte	0x04, 0x2f
        /*0002*/ 	.short	(.L_3 - .L_2)
	.align		4
.L_2:
        /*0004*/ 	.word	index@(triton_poi_fused__native_batch_norm_legit_no_training_silu_31)
        /*0008*/ 	.word	0x0000001a


	//----- nvinfo : EIATTR_MIN_STACK_SIZE
	.align		4
.L_3:
        /*000c*/ 	.byte	0x04, 0x12
        /*000e*/ 	.short	(.L_5 - .L_4)
	.align		4
.L_4:
        /*0010*/ 	.word	index@(triton_poi_fused__native_batch_norm_legit_no_training_silu_31)
        /*0014*/ 	.word	0x00000000


	//----- nvinfo : EIATTR_FRAME_SIZE
	.align		4
.L_5:
        /*0018*/ 	.byte	0x04, 0x11
        /*001a*/ 	.short	(.L_7 - .L_6)
	.align		4
.L_6:
        /*001c*/ 	.word	index@(triton_poi_fused__native_batch_norm_legit_no_training_silu_31)
        /*0020*/ 	.word	0x00000000


	//----- nvinfo : EIATTR_MIN_STACK_SIZE
	.align		4
.L_7:
        /*0024*/ 	.byte	0x04, 0x12
        /*0026*/ 	.short	(.L_9 - .L_8)
	.align		4
.L_8:
        /*0028*/ 	.word	index@(triton_poi_fused__native_batch_norm_legit_no_training_silu_31)
        /*002c*/ 	.word	0x00000000
.L_9:


//--------------------- .nv.info.triton_poi_fused__native_batch_norm_legit_no_training_silu_31 --------------------------
	.section	.nv.info.triton_poi_fused__native_batch_norm_legit_no_training_silu_31,"",@"SHT_CUDA_INFO"
	.sectionflags	@""
	.align	4


	//----- nvinfo : EIATTR_CUDA_API_VERSION
	.align		4
        /*0000*/ 	.byte	0x04, 0x37
        /*0002*/ 	.short	(.L_11 - .L_10)
.L_10:
        /*0004*/ 	.word	0x0000007c


	//----- nvinfo : EIATTR_KPARAM_INFO
	.align		4
.L_11:
        /*0008*/ 	.byte	0x04, 0x17
        /*000a*/ 	.short	(.L_13 - .L_12)
.L_12:
        /*000c*/ 	.word	0x00000000
        /*0010*/ 	.short	0x0007
        /*0012*/ 	.short	0x0034
        /*0014*/ 	.byte	0x00, 0xf0, 0x11, 0x00


	//----- nvinfo : EIATTR_KPARAM_INFO
	.align		4
.L_13:
        /*0018*/ 	.byte	0x04, 0x17
        /*001a*/ 	.short	(.L_15 - .L_14)
.L_14:
        /*001c*/ 	.word	0x00000000
        /*0020*/ 	.short	0x0006
        /*0022*/ 	.short	0x0030
        /*0024*/ 	.byte	0x00, 0xf0, 0x11, 0x00


	//----- nvinfo : EIATTR_KPARAM_INFO
	.align		4
.L_15:
        /*0028*/ 	.byte	0x04, 0x17
        /*002a*/ 	.short	(.L_17 - .L_16)
.L_16:
        /*002c*/ 	.word	0x00000000
        /*0030*/ 	.short	0x0005
        /*0032*/ 	.short	0x0028
        /*0034*/ 	.byte	0x00, 0xf4, 0x21, 0x00


	//----- nvinfo : EIATTR_KPARAM_INFO
	.align		4
.L_17:
        /*0038*/ 	.byte	0x04, 0x17
        /*003a*/ 	.short	(.L_19 - .L_18)
.L_18:
        /*003c*/ 	.word	0x00000000
        /*0040*/ 	.short	0x0004
        /*0042*/ 	.short	0x0020
        /*0044*/ 	.byte	0x00, 0xf4, 0x21, 0x00


	//----- nvinfo : EIATTR_KPARAM_INFO
	.align		4
.L_19:
        /*0048*/ 	.byte	0x04, 0x17
        /*004a*/ 	.short	(.L_21 - .L_20)
.L_20:
        /*004c*/ 	.word	0x00000000
        /*0050*/ 	.short	0x0003
        /*0052*/ 	.short	0x0018
        /*0054*/ 	.byte	0x00, 0xf4, 0x21, 0x00


	//----- nvinfo : EIATTR_KPARAM_INFO
	.align		4
.L_21:
        /*0058*/ 	.byte	0x04, 0x17
        /*005a*/ 	.short	(.L_23 - .L_22)
.L_22:
        /*005c*/ 	.word	0x00000000
        /*0060*/ 	.short	0x0002
        /*0062*/ 	.short	0x0010
        /*0064*/ 	.byte	0x00, 0xf4, 0x21, 0x00


	//----- nvinfo : EIATTR_KPARAM_INFO
	.align		4
.L_23:
        /*0068*/ 	.byte	0x04, 0x17
        /*006a*/ 	.short	(.L_25 - .L_24)
.L_24:
        /*006c*/ 	.word	0x00000000
        /*0070*/ 	.short	0x0001
        /*0072*/ 	.short	0x0008
        /*0074*/ 	.byte	0x00, 0xf4, 0x21, 0x00


	//----- nvinfo : EIATTR_KPARAM_INFO
	.align		4
.L_25:
        /*0078*/ 	.byte	0x04, 0x17
        /*007a*/ 	.short	(.L_27 - .L_26)
.L_26:
        /*007c*/ 	.word	0x00000000
        /*0080*/ 	.short	0x0000
        /*0082*/ 	.short	0x0000
        /*0084*/ 	.byte	0x00, 0xf4, 0x21, 0x00


	//----- nvinfo : EIATTR_SPARSE_MMA_MASK
	.align		4
.L_27:
        /*0088*/ 	.byte	0x03, 0x50
        /*008a*/ 	.short	0x0000


	//----- nvinfo : EIATTR_MAXREG_COUNT
	.align		4
        /*008c*/ 	.byte	0x03, 0x1b
        /*008e*/ 	.short	0x00ff


	//----- nvinfo : EIATTR_EXIT_INSTR_OFFSETS
	.align		4
        /*0090*/ 	.byte	0x04, 0x1c
        /*0092*/ 	.short	(.L_29 - .L_28)


	//   ....[0]....
.L_28:
        /*0094*/ 	.word	0x00000700


	//   ....[1]....
        /*0098*/ 	.word	0x000007d0


	//----- nvinfo : EIATTR_REQNTID
	.align		4
.L_29:
        /*009c*/ 	.byte	0x04, 0x10
        /*009e*/ 	.short	(.L_31 - .L_30)
.L_30:
        /*00a0*/ 	.word	0x00000080
        /*00a4*/ 	.word	0x00000001
        /*00a8*/ 	.word	0x00000001


	//----- nvinfo : EIATTR_CBANK_PARAM_SIZE
	.align		4
.L_31:
        /*00ac*/ 	.byte	0x03, 0x19
        /*00ae*/ 	.short	0x0038


	//----- nvinfo : EIATTR_PARAM_CBANK
	.align		4
        /*00b0*/ 	.byte	0x04, 0x0a
        /*00b2*/ 	.short	(.L_33 - .L_32)
	.align		4
.L_32:
        /*00b4*/ 	.word	index@(.nv.constant0.triton_poi_fused__native_batch_norm_legit_no_training_silu_31)
        /*00b8*/ 	.short	0x0210
        /*00ba*/ 	.short	0x0038


	//----- nvinfo : EIATTR_SW_WAR
	.align		4
.L_33:
        /*00bc*/ 	.byte	0x04, 0x36
        /*00be*/ 	.short	(.L_35 - .L_34)
.L_34:
        /*00c0*/ 	.word	0x00000008
.L_35:


//--------------------- .nv.callgraph             --------------------------
	.section	.nv.callgraph,"",@"SHT_CUDA_CALLGRAPH"
	.align	4
	.sectionentsize	8
	.align		4
        /*0000*/ 	.word	0x00000000
	.align		4
        /*0004*/ 	.word	0xffffffff
	.align		4
        /*0008*/ 	.word	0x00000000
	.align		4
        /*000c*/ 	.word	0xfffffffe
	.align		4
        /*0010*/ 	.word	0x00000000
	.align		4
        /*0014*/ 	.word	0xfffffffd
	.align		4
        /*0018*/ 	.word	0x00000000
	.align		4
        /*001c*/ 	.word	0xfffffffc


//--------------------- .nv.constant4             --------------------------
	.section	.nv.constant4,"a",@progbits
	.align	8
	.align		8
.nv.constant4:
        /*0000*/ 	.dword	_$_str
	.align		8
        /*0008*/ 	.dword	_$_str_$_2


//--------------------- .text.triton_poi_fused__native_batch_norm_legit_no_training_silu_31 --------------------------
	.section	.text.triton_poi_fused__native_batch_norm_legit_no_training_silu_31,"ax",@progbits
	.sectionflags	@"SHF_BARRIERS=1"
	.align	128
        .global         triton_poi_fused__native_batch_norm_legit_no_training_silu_31
        .type           triton_poi_fused__native_batch_norm_legit_no_training_silu_31,@function
        .size           triton_poi_fused__native_batch_norm_legit_no_training_silu_31,(.L_x_1 - triton_poi_fused__native_batch_norm_legit_no_training_silu_31)
        .other          triton_poi_fused__native_batch_norm_legit_no_training_silu_31,@"STO_CUDA_ENTRY STV_DEFAULT"
triton_poi_fused__native_batch_norm_legit_no_training_silu_31:
.text.triton_poi_fused__native_batch_norm_legit_no_training_silu_31:
[----:B------:R-:W0:Y:S01]  /*0000*/  LDC R1, c[0x0][0x28] ;  /* 0x00000a00ff017b82 */ /* 0x000e220000000800 */
[----:B------:R-:W1:Y:S07]  /*0010*/  S2R R10, SR_TID.X ;  /* 0x00000000000a7919 */ /* 0x000e6e0000002100 */
[----:B------:R-:W2:Y:S01]  /*0020*/  S2UR UR4, SR_CTAID.X ;  /* 0x00000000000479c3 */ /* 0x000ea20000002500 */
[----:B------:R-:W-:Y:S01]  /*0030*/  CS2R R6, SRZ ;  /* 0x0000000000067805 */ /* 0x000fe2000001ff00 */
[----:B------:R-:W-:Y:S01]  /*0040*/  ULDC.64 UR8, c[0x0][0x208] ;  /* 0x0000820000087ab9 */ /* 0x000fe20000000a00 */
[----:B------:R-:W3:Y:S05]  /*0050*/  S2R R0, SR_CTAID.Y ;  /* 0x0000000000007919 */ /* 0x000eea0000002600 */
[----:B------:R-:W4:Y:S08]  /*0060*/  LDC.64 R2, c[0x0][0x220] ;  /* 0x00008800ff027b82 */ /* 0x000f300000000a00 */
[----:B------:R-:W5:Y:S01]  /*0070*/  LDC.64 R14, c[0x0][0x210] ;  /* 0x00008400ff0e7b82 */ /* 0x000f620000000a00 */
[----:B--2---:R-:W-:-:S07]  /*0080*/  USHF.L.U32 UR4, UR4, 0x2, URZ ;  /* 0x0000000204047899 */ /* 0x004fce000800063f */
[----:B------:R-:W2:Y:S01]  /*0090*/  LDC.64 R18, c[0x0][0x218] ;  /* 0x00008600ff127b82 */ /* 0x000ea20000000a00 */
[----:B-1----:R-:W-:-:S07]  /*00a0*/  LOP3.LUT R8, R10, 0x1, RZ, 0xc0, !PT ;  /* 0x000000010a087812 */ /* 0x002fce00078ec0ff */
[----:B------:R-:W1:Y:S01]  /*00b0*/  LDC.64 R16, c[0x0][0x230] ;  /* 0x00008c00ff107b82 */ /* 0x000e620000000a00 */
[----:B------:R-:W-:-:S04]  /*00c0*/  LEA R11, R8, UR4, 0x1 ;  /* 0x00000004080b7c11 */ /* 0x000fc8000f8e08ff */
[C---:B------:R-:W-:Y:S01]  /*00d0*/  ISETP.GE.AND P1, PT, R11.reuse, 0x200, PT ;  /* 0x000002000b00780c */ /* 0x040fe20003f26270 */
[----:B----4-:R-:W-:Y:S02]  /*00e0*/  IMAD.WIDE R2, R11, 0x4, R2 ;  /* 0x000000040b027825 */ /* 0x010fe400078e0202 */
[----:B------:R-:W4:Y:S10]  /*00f0*/  LDC.64 R12, c[0x0][0x228] ;  /* 0x00008a00ff0c7b82 */ /* 0x000f340000000a00 */
[----:B------:R1:W5:Y:S01]  /*0100*/  @!P1 LDG.E.EL.64 R6, desc[UR8][R2.64] ;  /* 0x0000000802069981 */ /* 0x000362000c2e1b00 */
[----:B------:R-:W-:Y:S01]  /*0110*/  SHF.R.U32.HI R9, RZ, 0x1, R10 ;  /* 0x00000001ff097819 */ /* 0x000fe2000001160a */
[----:B---3--:R-:W-:-:S02]  /*0120*/  IMAD.SHL.U32 R0, R0, 0x40, RZ ;  /* 0x0000004000007824 */ /* 0x008fc400078e00ff */
[----:B--2---:R-:W-:Y:S01]  /*0130*/  IMAD.WIDE R20, R11, 0x4, R18 ;  /* 0x000000040b147825 */ /* 0x004fe200078e0212 */
[----:B------:R-:W-:-:S03]  /*0140*/  SGXT.U32 R9, R9, 0x6 ;  /* 0x000000060909781a */ /* 0x000fc60000000000 */
[C---:B-1----:R-:W-:Y:S01]  /*0150*/  IMAD.WIDE R22, R11.reuse, 0x4, R16 ;  /* 0x000000040b167825 */ /* 0x042fe200078e0210 */
[----:B------:R-:W-:Y:S02]  /*0160*/  LOP3.LUT R4, R0, R9, RZ, 0xfc, !PT ;  /* 0x0000000900047212 */ /* 0x000fe400078efcff */
[----:B0-----:R-:W-:Y:S02]  /*0170*/  CS2R R2, SRZ ;  /* 0x0000000000027805 */ /* 0x001fe4000001ff00 */
[C---:B------:R-:W-:Y:S01]  /*0180*/  ISETP.LT.AND P0, PT, R4.reuse, 0x40, !P1 ;  /* 0x000000400400780c */ /* 0x040fe20004f01270 */
[----:B------:R-:W-:Y:S02]  /*0190*/  IMAD R5, R4, 0x200, R11 ;  /* 0x0000020004057824 */ /* 0x000fe400078e020b */
[----:B----4-:R-:W-:-:S04]  /*01a0*/  IMAD.WIDE R12, R11, 0x4, R12 ;  /* 0x000000040b0c7825 */ /* 0x010fc800078e020c */
[----:B-----5:R-:W-:Y:S01]  /*01b0*/  IMAD.WIDE R14, R5, 0x4, R14 ;  /* 0x00000004050e7825 */ /* 0x020fe200078e020e */
[----:B------:R-:W-:-:S05]  /*01c0*/  CS2R R4, SRZ ;  /* 0x0000000000047805 */ /* 0x000fca000001ff00 */
[----:B------:R-:W2:Y:S04]  /*01d0*/  @P0 LDG.E.EL.64 R2, desc[UR8][R14.64] ;  /* 0x000000080e020981 */ /* 0x000ea8000c2e1b00 */
[----:B------:R0:W2:Y:S01]  /*01e0*/  @!P1 LDG.E.EL.64 R4, desc[UR8][R20.64] ;  /* 0x0000000814049981 */ /* 0x0000a2000c2e1b00 */
[----:B------:R-:W-:Y:S02]  /*01f0*/  CS2R R18, SRZ ;  /* 0x0000000000127805 */ /* 0x000fe4000001ff00 */
[----:B------:R-:W-:-:S04]  /*0200*/  CS2R R16, SRZ ;  /* 0x0000000000107805 */ /* 0x000fc8000001ff00 */
[----:B------:R1:W3:Y:S04]  /*0210*/  @!P1 LDG.E.EL.64 R18, desc[UR8][R12.64] ;  /* 0x000000080c129981 */ /* 0x0002e8000c2e1b00 */
[----:B------:R-:W3:Y:S01]  /*0220*/  @!P1 LDG.E.EL.64 R16, desc[UR8][R22.64] ;  /* 0x0000000816109981 */ /* 0x000ee2000c2e1b00 */
[----:B------:R-:W4:Y:S01]  /*0230*/  S2UR UR6, SR_CgaCtaId ;  /* 0x00000000000679c3 */ /* 0x000f220000008800 */
[----:B------:R-:W-:Y:S02]  /*0240*/  UMOV UR5, 0x400 ;  /* 0x0000040000057882 */ /* 0x000fe40000000000 */
[----:B----4-:R-:W-:Y:S01]  /*0250*/  UPRMT UR5, UR6, 0x654, UR5 ;  /* 0x0000065406057896 */ /* 0x010fe20008000005 */
[----:B------:R-:W-:Y:S01]  /*0260*/  FADD R6, R6, 0.0010000000474974513054 ;  /* 0x3a83126f06067421 */ /* 0x000fe20000000000 */
[----:B------:R-:W-:-:S03]  /*0270*/  FADD R7, R7, 0.0010000000474974513054 ;  /* 0x3a83126f07077421 */ /* 0x000fc60000000000 */
[----:B------:R-:W4:Y:S08]  /*0280*/  MUFU.SQRT R11, R6 ;  /* 0x00000006000b7308 */ /* 0x000f300000002000 */
[----:B0-----:R-:W0:Y:S01]  /*0290*/  MUFU.SQRT R20, R7 ;  /* 0x0000000700147308 */ /* 0x001e220000002000 */
[C---:B----4-:R-:W-:Y:S02]  /*02a0*/  FSETP.GT.AND P0, PT, R11.reuse, 8.50705917302346158658e+37, PT ;  /* 0x7e8000000b00780b */ /* 0x050fe40003f04000 */
[----:B------:R-:W-:-:S02]  /*02b0*/  FSETP.GEU.AND P2, PT, R11, 1.175494350822287508e-38, PT ;  /* 0x008000000b00780b */ /* 0x000fc40003f4e000 */
[C---:B0-----:R-:W-:Y:S02]  /*02c0*/  FSETP.GT.AND P1, PT, R20.reuse, 8.50705917302346158658e+37, PT ;  /* 0x7e8000001400780b */ /* 0x041fe40003f24000 */
[----:B------:R-:W-:-:S07]  /*02d0*/  FSETP.GEU.AND P3, PT, R20, 1.175494350822287508e-38, PT ;  /* 0x008000001400780b */ /* 0x000fce0003f6e000 */
[----:B------:R-:W-:Y:S01]  /*02e0*/  @P0 FMUL R11, R11, 0.25 ;  /* 0x3e8000000b0b0820 */ /* 0x000fe20000400000 */
[----:B------:R-:W-:-:S03]  /*02f0*/  HFMA2.MMA R6, -RZ, RZ, 1.625, 0 ;  /* 0x3e800000ff067435 */ /* 0x000fc600000001ff */
[----:B------:R-:W-:Y:S01]  /*0300*/  @!P2 FMUL R11, R11, 16777216 ;  /* 0x4b8000000b0ba820 */ /* 0x000fe20000400000 */
[----:B------:R-:W-:-:S05]  /*0310*/  @P1 FMUL R20, R20, 0.25 ;  /* 0x3e80000014141820 */ /* 0x000fca0000400000 */
[----:B------:R-:W0:Y:S01]  /*0320*/  MUFU.RCP R11, R11 ;  /* 0x0000000b000b7308 */ /* 0x000e220000001000 */
[----:B------:R-:W-:Y:S01]  /*0330*/  @!P3 FMUL R20, R20, 16777216 ;  /* 0x4b8000001414b820 */ /* 0x000fe20000400000 */
[----:B-1----:R-:W-:-:S06]  /*0340*/  FSEL R12, R6, 1, P0 ;  /* 0x3f800000060c7808 */ /* 0x002fcc0000000000 */
[----:B------:R-:W1:Y:S01]  /*0350*/  MUFU.RCP R20, R20 ;  /* 0x0000001400147308 */ /* 0x000e620000001000 */
[----:B------:R-:W-:Y:S01]  /*0360*/  @!P2 FMUL R12, R12, 16777216 ;  /* 0x4b8000000c0ca820 */ /* 0x000fe20000400000 */
[----:B------:R-:W-:Y:S01]  /*0370*/  FSEL R13, R6, 1, P1 ;  /* 0x3f800000060d7808 */ /* 0x000fe20000800000 */
[----:B--2---:R-:W-:Y:S02]  /*0380*/  FADD R2, -R4, R2 ;  /* 0x0000000204027221 */ /* 0x004fe40000000100 */
[----:B0-----:R-:W-:Y:S02]  /*0390*/  FMUL R7, R11, R12 ;  /* 0x0000000c0b077220 */ /* 0x001fe40000400000 */
[----:B------:R-:W-:Y:S01]  /*03a0*/  @!P3 FMUL R13, R13, 16777216 ;  /* 0x4b8000000d0db820 */ /* 0x000fe20000400000 */
[----:B------:R-:W-:Y:S01]  /*03b0*/  FADD R3, -R5, R3 ;  /* 0x0000000305037221 */ /* 0x000fe20000000100 */
[----:B------:R-:W-:Y:S02]  /*03c0*/  FMUL R7, R2, R7 ;  /* 0x0000000702077220 */ /* 0x000fe40000400000 */
[----:B-1----:R-:W-:-:S02]  /*03d0*/  FMUL R2, R20, R13 ;  /* 0x0000000d14027220 */ /* 0x002fc40000400000 */
[----:B---3--:R-:W-:Y:S02]  /*03e0*/  FFMA R16, R7, R18, R16 ;  /* 0x0000001207107223 */ /* 0x008fe40000000010 */
[----:B------:R-:W-:Y:S02]  /*03f0*/  FMUL R2, R3, R2 ;  /* 0x0000000203027220 */ /* 0x000fe40000400000 */
[----:B------:R-:W-:Y:S02]  /*0400*/  FADD R3, RZ, -R16 ;  /* 0x80000010ff037221 */ /* 0x000fe40000000000 */
[----:B------:R-:W-:Y:S02]  /*0410*/  FFMA R17, R2, R19, R17 ;  /* 0x0000001302117223 */ /* 0x000fe40000000011 */
[----:B------:R-:W-:Y:S02]  /*0420*/  FMUL R3, R3, 1.4426950216293334961 ;  /* 0x3fb8aa3b03037820 */ /* 0x000fe40000400000 */
[----:B------:R-:W-:-:S04]  /*0430*/  FADD R2, RZ, -R17 ;  /* 0x80000011ff027221 */ /* 0x000fc80000000000 */
[----:B------:R-:W-:Y:S01]  /*0440*/  FMUL R4, R2, 1.4426950216293334961 ;  /* 0x3fb8aa3b02047820 */ /* 0x000fe20000400000 */
[----:B------:R-:W-:-:S04]  /*0450*/  FSETP.GEU.AND P0, PT, R3, -126, PT ;  /* 0xc2fc00000300780b */ /* 0x000fc80003f0e000 */
[----:B------:R-:W-:-:S09]  /*0460*/  FSETP.GEU.AND P1, PT, R4, -126, PT ;  /* 0xc2fc00000400780b */ /* 0x000fd20003f2e000 */
[----:B------:R-:W-:-:S04]  /*0470*/  @!P0 FMUL R3, R3, 0.5 ;  /* 0x3f00000003038820 */ /* 0x000fc80000400000 */
[----:B------:R-:W-:Y:S01]  /*0480*/  @!P1 FMUL R4, R4, 0.5 ;  /* 0x3f00000004049820 */ /* 0x000fe20000400000 */
[----:B------:R-:W0:Y:S08]  /*0490*/  MUFU.EX2 R2, R3 ;  /* 0x0000000300027308 */ /* 0x000e300000000800 */
[----:B------:R-:W1:Y:S01]  /*04a0*/  MUFU.EX2 R5, R4 ;  /* 0x0000000400057308 */ /* 0x000e620000000800 */
[----:B0-----:R-:W-:-:S04]  /*04b0*/  @!P0 FMUL R2, R2, R2 ;  /* 0x0000000202028220 */ /* 0x001fc80000400000 */
[----:B------:R-:W-:Y:S01]  /*04c0*/  FADD R7, R2, 1 ;  /* 0x3f80000002077421 */ /* 0x000fe20000000000 */
[----:B-1----:R-:W-:-:S04]  /*04d0*/  @!P1 FMUL R5, R5, R5 ;  /* 0x0000000505059220 */ /* 0x002fc80000400000 */
[----:B------:R-:W-:Y:S01]  /*04e0*/  FADD R5, R5, 1 ;  /* 0x3f80000005057421 */ /* 0x000fe20000000000 */
[----:B------:R-:W-:-:S04]  /*04f0*/  FSETP.GT.AND P0, PT, R7, 8.50705917302346158658e+37, PT ;  /* 0x7e8000000700780b */ /* 0x000fc80003f04000 */
[----:B------:R-:W-:-:S09]  /*0500*/  FSETP.GT.AND P1, PT, R5, 8.50705917302346158658e+37, PT ;  /* 0x7e8000000500780b */ /* 0x000fd20003f24000 */
[----:B------:R-:W-:-:S04]  /*0510*/  @P0 FMUL R7, R7, 0.25 ;  /* 0x3e80000007070820 */ /* 0x000fc80000400000 */
[----:B------:R-:W-:Y:S02]  /*0520*/  @P1 FMUL R5, R5, 0.25 ;  /* 0x3e80000005051820 */ /* 0x000fe40000400000 */
[----:B------:R-:W0:Y:S08]  /*0530*/  MUFU.RCP R7, R7 ;  /* 0x0000000700077308 */ /* 0x000e300000001000 */
[----:B------:R-:W1:Y:S01]  /*0540*/  MUFU.RCP R5, R5 ;  /* 0x0000000500057308 */ /* 0x000e620000001000 */
[----:B------:R-:W-:-:S02]  /*0550*/  SHF.L.U32 R4, R8, 0x7, RZ ;  /* 0x0000000708047819 */ /* 0x000fc400000006ff */
[----:B------:R-:W-:Y:S02]  /*0560*/  LEA R12, R8, UR5, 0x4 ;  /* 0x00000005080c7c11 */ /* 0x000fe4000f8e20ff */
[C---:B------:R-:W-:Y:S02]  /*0570*/  FSEL R8, R6.reuse, 1, P0 ;  /* 0x3f80000006087808 */ /* 0x040fe40000000000 */
[----:B------:R-:W-:Y:S02]  /*0580*/  FSEL R6, R6, 1, P1 ;  /* 0x3f80000006067808 */ /* 0x000fe40000800000 */
[C---:B------:R-:W-:Y:S01]  /*0590*/  LOP3.LUT R9, R4.reuse, R9, RZ, 0xfc, !PT ;  /* 0x0000000904097212 */ /* 0x040fe200078efcff */
[----:B0-----:R-:W-:Y:S01]  /*05a0*/  FMUL R7, R7, R8 ;  /* 0x0000000807077220 */ /* 0x001fe20000400000 */
[----:B------:R-:W-:Y:S01]  /*05b0*/  LEA.HI R4, R4, UR5, RZ, 0x1d ;  /* 0x0000000504047c11 */ /* 0x000fe2000f8fe8ff */
[----:B-1----:R-:W-:Y:S02]  /*05c0*/  FMUL R6, R5, R6 ;  /* 0x0000000605067220 */ /* 0x002fe40000400000 */
[----:B------:R-:W-:-:S02]  /*05d0*/  IMAD R12, R9, 0x4, R12 ;  /* 0x00000004090c7824 */ /* 0x000fc400078e020c */
[----:B------:R-:W-:Y:S01]  /*05e0*/  FMUL R7, R16, R7 ;  /* 0x0000000710077220 */ /* 0x000fe20000400000 */
[----:B------:R-:W-:Y:S01]  /*05f0*/  LEA R9, R9, R4, 0x2 ;  /* 0x0000000409097211 */ /* 0x000fe200078e10ff */
[----:B------:R-:W-:Y:S01]  /*0600*/  FMUL R6, R17, R6 ;  /* 0x0000000611067220 */ /* 0x000fe20000400000 */
[----:B------:R-:W-:Y:S02]  /*0610*/  SHF.R.U32.HI R2, RZ, 0x5, R10 ;  /* 0x00000005ff027819 */ /* 0x000fe4000001160a */
[----:B------:R0:W-:Y:S02]  /*0620*/  STS [R12], R7 ;  /* 0x000000070c007388 */ /* 0x0001e40000000800 */
[----:B------:R-:W-:Y:S02]  /*0630*/  SGXT.U32 R2, R2, 0x2 ;  /* 0x000000020202781a */ /* 0x000fe40000000000 */
[----:B------:R0:W-:Y:S01]  /*0640*/  STS [R9+0x108], R6 ;  /* 0x0001080609007388 */ /* 0x0001e20000000800 */
[----:B------:R-:W-:Y:S01]  /*0650*/  IMAD.SHL.U32 R3, R10, 0x2, RZ ;  /* 0x000000020a037824 */ /* 0x000fe200078e00ff */
[----:B------:R-:W-:-:S04]  /*0660*/  LOP3.LUT R4, R2, UR4, RZ, 0xfc, !PT ;  /* 0x0000000402047c12 */ /* 0x000fc8000f8efcff */
[----:B------:R-:W-:Y:S01]  /*0670*/  LOP3.LUT R0, R0, 0x3e, R3, 0xf8, !PT ;  /* 0x0000003e00007812 */ /* 0x000fe200078ef803 */
[----:B------:R-:W-:Y:S01]  /*0680*/  BAR.SYNC.DEFER_BLOCKING 0x0 ;  /* 0x0000000000007b1d */ /* 0x000fe20000010000 */
[----:B------:R-:W-:Y:S02]  /*0690*/  ISETP.GE.AND P0, PT, R4, 0x200, PT ;  /* 0x000002000400780c */ /* 0x000fe40003f06270 */
[----:B------:R-:W-:Y:S02]  /*06a0*/  SHF.R.U32.HI R2, RZ, 0x2, R10 ;  /* 0x00000002ff027819 */ /* 0x000fe4000001160a */
[----:B------:R-:W-:Y:S01]  /*06b0*/  ISETP.LT.AND P0, PT, R0, 0x40, !P0 ;  /* 0x000000400000780c */ /* 0x000fe20004701270 */
[----:B------:R-:W-:Y:S01]  /*06c0*/  IMAD.SHL.U32 R10, R10, 0x8, RZ ;  /* 0x000000080a0a7824 */ /* 0x000fe200078e00ff */
[----:B------:R-:W-:-:S04]  /*06d0*/  LOP3.LUT R2, R2, 0x18, RZ, 0xc0, !PT ;  /* 0x0000001802027812 */ /* 0x000fc800078ec0ff */
[----:B------:R-:W-:-:S04]  /*06e0*/  LOP3.LUT R3, R10, 0x3f8, RZ, 0xc0, !PT ;  /* 0x000003f80a037812 */ /* 0x000fc800078ec0ff */
[----:B------:R-:W-:-:S03]  /*06f0*/  IADD3 R8, R3, UR5, R2 ;  /* 0x0000000503087c10 */ /* 0x000fc6000fffe002 */
[----:B0-----:R-:W-:Y:S05]  /*0700*/  @!P0 EXIT ;  /* 0x000000000000894d */ /* 0x001fea0003800000 */
[----:B------:R-:W0:Y:S01]  /*0710*/  LDS.64 R8, [R8] ;  /* 0x0000000008087984 */ /* 0x000e220000000a00 */
[----:B------:R-:W-:Y:S01]  /*0720*/  SHF.R.S32.HI R5, RZ, 0x1f, R0 ;  /* 0x0000001fff057819 */ /* 0x000fe20000011400 */
[----:B------:R-:W1:Y:S03]  /*0730*/  LDC.64 R2, c[0x0][0x238] ;  /* 0x00008e00ff027b82 */ /* 0x000e660000000a00 */
[----:B------:R-:W-:-:S04]  /*0740*/  LEA.HI R5, R5, R0, RZ, 0x4 ;  /* 0x0000000005057211 */ /* 0x000fc800078f20ff */
[C---:B------:R-:W-:Y:S01]  /*0750*/  LOP3.LUT R7, R5.reuse, 0xfffffff0, RZ, 0xc0, !PT ;  /* 0xfffffff005077812 */ /* 0x040fe200078ec0ff */
[----:B------:R-:W-:-:S03]  /*0760*/  IMAD.SHL.U32 R5, R5, 0x200, RZ ;  /* 0x0000020005057824 */ /* 0x000fc600078e00ff */
[----:B------:R-:W-:Y:S02]  /*0770*/  IADD3 R7, R0, -R7, RZ ;  /* 0x8000000700077210 */ /* 0x000fe40007ffe0ff */
[----:B------:R-:W-:Y:S02]  /*0780*/  LOP3.LUT R0, R5, 0xffffe000, RZ, 0xc0, !PT ;  /* 0xffffe00005007812 */ /* 0x000fe400078ec0ff */
[----:B------:R-:W-:-:S05]  /*0790*/  LEA R7, R4, R7, 0x4 ;  /* 0x0000000704077211 */ /* 0x000fca00078e20ff */
[----:B------:R-:W-:-:S04]  /*07a0*/  IMAD.IADD R7, R7, 0x1, R0 ;  /* 0x0000000107077824 */ /* 0x000fc800078e0200 */
[----:B-1----:R-:W-:-:S05]  /*07b0*/  IMAD.WIDE R2, R7, 0x4, R2 ;  /* 0x0000000407027825 */ /* 0x002fca00078e0202 */
[----:B0-----:R-:W-:Y:S01]  /*07c0*/  STG.E.64 desc[UR8][R2.64], R8 ;  /* 0x0000000802007986 */ /* 0x001fe2000c101b08 */
[----:B------:R-:W-:Y:S05]  /*07d0*/  EXIT ;  /* 0x000000000000794d */ /* 0x000fea0003800000 */
.L_x_0:
[----:B------:R-:W-:-:S00]  /*07e0*/  BRA `(.L_x_0) ;  /* 0xfffffffc00fc7947 */ /* 0x000fc0000383ffff */
[----:B------:R-:W-:-:S00]  /*07f0*/  NOP ;  /* 0x0000000000007918 */ /* 0x000fc00000000000 */
        /* <DEDUP_REMOVED lines=8> */
.L_x_1:


//--------------------- .nv.global.init           --------------------------
	.section	.nv.global.init,"aw",@progbits
.nv.global.init:
	.type		_$_str,@object
	.size		_$_str,(_$_str_$_2 - _$_str)
_$_str:
        /*0000*/ 	.byte	0x5f, 0x5f, 0x43, 0x55, 0x44, 0x41, 0x5f, 0x46, 0x54, 0x5a, 0x00
	.type		_$_str_$_2,@object
	.size		_$_str_$_2,(.L_1 - _$_str_$_2)
_$_str_$_2:
        /*000b*/ 	.byte	0x5f, 0x5f, 0x43, 0x55, 0x44, 0x41, 0x5f, 0x50, 0x52, 0x45, 0x43, 0x5f, 0x53, 0x51, 0x52, 0x54
        /*001b*/ 	.byte	0x00
.L_1:


//--------------------- .nv.shared.triton_poi_fused__native_batch_norm_legit_no_training_silu_31 --------------------------
	.section	.nv.shared.triton_poi_fused__native_batch_norm_legit_no_training_silu_31,"aw",@nobits
	.sectionflags	@""
	.align	16
	.zero		1024


//--------------------- .nv.constant0.triton_poi_fused__native_batch_norm_legit_no_training_silu_31 --------------------------
	.section	.nv.constant0.triton_poi_fused__native_batch_norm_legit_no_training_silu_31,"a",@progbits
	.sectionflags	@""
	.align	4
.nv.constant0.triton_poi_fused__native_batch_norm_legit_no_training_silu_31:
	.zero		584
